//
// Generated by NVIDIA NVVM Compiler
//
// Compiler Build ID: CL-36424714
// Cuda compilation tools, release 13.0, V13.0.88
// Based on NVVM 20.0.0
//

.version 9.0
.target sm_100
.address_size 64

	// .globl	_Z11addInternalPKfS0_Pfi

.visible .entry _Z11addInternalPKfS0_Pfi(
	.param .u64 .ptr .align 1 _Z11addInternalPKfS0_Pfi_param_0,
	.param .u64 .ptr .align 1 _Z11addInternalPKfS0_Pfi_param_1,
	.param .u64 .ptr .align 1 _Z11addInternalPKfS0_Pfi_param_2,
	.param .u32 _Z11addInternalPKfS0_Pfi_param_3
)
{
	.reg .pred 	%p<2>;
	.reg .b32 	%r<3>;
	.reg .b32 	%f<4>;
	.reg .b64 	%rd<11>;

	ld.param.u64 	%rd1, [_Z11addInternalPKfS0_Pfi_param_0];
	ld.param.u64 	%rd2, [_Z11addInternalPKfS0_Pfi_param_1];
	ld.param.u64 	%rd3, [_Z11addInternalPKfS0_Pfi_param_2];
	ld.param.u32 	%r2, [_Z11addInternalPKfS0_Pfi_param_3];
	mov.u32 	%r1, %tid.x;
	setp.ge.s32 	%p1, %r1, %r2;
	@%p1 bra 	$L__BB0_2;
	cvta.to.global.u64 	%rd4, %rd1;
	cvta.to.global.u64 	%rd5, %rd2;
	cvta.to.global.u64 	%rd6, %rd3;
	mul.wide.u32 	%rd7, %r1, 4;
	add.s64 	%rd8, %rd4, %rd7;
	ld.global.f32 	%f1, [%rd8];
	add.s64 	%rd9, %rd5, %rd7;
	ld.global.f32 	%f2, [%rd9];
	add.f32 	%f3, %f1, %f2;
	add.s64 	%rd10, %rd6, %rd7;
	st.global.f32 	[%rd10], %f3;
$L__BB0_2:
	ret;

}


// ===== COMPILED SASS (sm_100) =====

	.target	sm_100

	.elftype	@"ET_EXEC"


//--------------------- .note.nv.tkinfo           --------------------------
	.section	.note.nv.tkinfo,"",@"SHT_NOTE"
	.sectionflags	@"SHF_NOTE_NV_TKINFO"
	.tkinfo
        /*0018*/ 	.word	0x00000002
        /*0030*/ 	.string	""
        /*0030*/ 	.string	"ptxas"
        /*0030*/ 	.string	"Cuda compilation tools, release 13.0, V13.0.88"
        /*0030*/ 	.string	"Build cuda_13.0.r13.0/compiler.36424714_0"
        /*0030*/ 	.string	"-arch sm_100 -m 64 "



//--------------------- .note.nv.cuinfo           --------------------------
	.section	.note.nv.cuinfo,"",@"SHT_NOTE"
	.sectionflags	@"SHF_NOTE_NV_CUINFO"
        /*0018*/ 	.short	0x0002
        /*001a*/ 	.short	0x0064
        /*001c*/ 	.short	0x0082
	.zero		2


//--------------------- .nv.info                  --------------------------
	.section	.nv.info,"",@"SHT_CUDA_INFO"
	.align	4


	//----- nvinfo : EIATTR_REGCOUNT
	.align		4
        /*0000*/ 	.byte	0x04, 0x2f
        /*0002*/ 	.short	(.L_1 - .L_0)
	.align		4
.L_0:
        /*0004*/ 	.word	index@(_Z11addInternalPKfS0_Pfi)
        /*0008*/ 	.word	0x0000000c


	//----- nvinfo : EIATTR_FRAME_SIZE
	.align		4
.L_1:
        /*000c*/ 	.byte	0x04, 0x11
        /*000e*/ 	.short	(.L_3 - .L_2)
	.align		4
.L_2:
        /*0010*/ 	.word	index@(_Z11addInternalPKfS0_Pfi)
        /*0014*/ 	.word	0x00000000


	//----- nvinfo : EIATTR_MIN_STACK_SIZE
	.align		4
.L_3:
        /*0018*/ 	.byte	0x04, 0x12
        /*001a*/ 	.short	(.L_5 - .L_4)
	.align		4
.L_4:
        /*001c*/ 	.word	index@(_Z11addInternalPKfS0_Pfi)
        /*0020*/ 	.word	0x00000000
.L_5:


//--------------------- .nv.compat                --------------------------
	.section	.nv.compat,"",@"SHT_CUDA_COMPAT_INFO"
	.align	4
        /*0000*/ 	.byte	0x02, 0x09, 0x00, 0x00, 0x02, 0x02, 0x01, 0x00, 0x02, 0x05, 0x05, 0x00, 0x03, 0x07, 0x01, 0x01
        /*0010*/ 	.byte	0x02, 0x03, 0x00, 0x00, 0x02, 0x06, 0x01, 0x00, 0x04, 0x0b, 0x08, 0x00, 0x09, 0x00, 0x00, 0x00
        /*0020*/ 	.byte	0x00, 0x00, 0x00, 0x00


//--------------------- .nv.info._Z11addInternalPKfS0_Pfi --------------------------
	.section	.nv.info._Z11addInternalPKfS0_Pfi,"",@"SHT_CUDA_INFO"
	.sectionflags	@""
	.align	4


	//----- nvinfo : EIATTR_CUDA_API_VERSION
	.align		4
        /*0000*/ 	.byte	0x04, 0x37
        /*0002*/ 	.short	(.L_7 - .L_6)
.L_6:
        /*0004*/ 	.word	0x00000082


	//----- nvinfo : EIATTR_KPARAM_INFO
	.align		4
.L_7:
        /*0008*/ 	.byte	0x04, 0x17
        /*000a*/ 	.short	(.L_9 - .L_8)
.L_8:
        /*000c*/ 	.word	0x00000000
        /*0010*/ 	.short	0x0003
        /*0012*/ 	.short	0x0018
        /*0014*/ 	.byte	0x00, 0xf0, 0x11, 0x00


	//----- nvinfo : EIATTR_KPARAM_INFO
	.align		4
.L_9:
        /*0018*/ 	.byte	0x04, 0x17
        /*001a*/ 	.short	(.L_11 - .L_10)
.L_10:
        /*001c*/ 	.word	0x00000000
        /*0020*/ 	.short	0x0002
        /*0022*/ 	.short	0x0010
        /*0024*/ 	.byte	0x00, 0xf5, 0x21, 0x00


	//----- nvinfo : EIATTR_KPARAM_INFO
	.align		4
.L_11:
        /*0028*/ 	.byte	0x04, 0x17
        /*002a*/ 	.short	(.L_13 - .L_12)
.L_12:
        /*002c*/ 	.word	0x00000000
        /*0030*/ 	.short	0x0001
        /*0032*/ 	.short	0x0008
        /*0034*/ 	.byte	0x00, 0xf5, 0x21, 0x00


	//----- nvinfo : EIATTR_KPARAM_INFO
	.align		4
.L_13:
        /*0038*/ 	.byte	0x04, 0x17
        /*003a*/ 	.short	(.L_15 - .L_14)
.L_14:
        /*003c*/ 	.word	0x00000000
        /*0040*/ 	.short	0x0000
        /*0042*/ 	.short	0x0000
        /*0044*/ 	.byte	0x00, 0xf5, 0x21, 0x00


	//----- nvinfo : EIATTR_SPARSE_MMA_MASK
	.align		4
.L_15:
        /*0048*/ 	.byte	0x03, 0x50
        /*004a*/ 	.short	0x0000


	//----- nvinfo : EIATTR_MAXREG_COUNT
	.align		4
        /*004c*/ 	.byte	0x03, 0x1b
        /*004e*/ 	.short	0x00ff


	//----- nvinfo : EIATTR_MERCURY_ISA_VERSION
	.align		4
        /*0050*/ 	.byte	0x03, 0x5f
        /*0052*/ 	.short	0x0101


	//----- nvinfo : EIATTR_VRC_CTA_INIT_COUNT
	.align		4
        /*0054*/ 	.byte	0x02, 0x4a
	.zero		1
	.zero		1


	//----- nvinfo : EIATTR_EXIT_INSTR_OFFSETS
	.align		4
        /*0058*/ 	.byte	0x04, 0x1c
        /*005a*/ 	.short	(.L_17 - .L_16)


	//   ....[0]....
.L_16:
        /*005c*/ 	.word	0x00000040


	//   ....[1]....
        /*0060*/ 	.word	0x00000100


	//----- nvinfo : EIATTR_CBANK_PARAM_SIZE
	.align		4
.L_17:
        /*0064*/ 	.byte	0x03, 0x19
        /*0066*/ 	.short	0x001c


	//----- nvinfo : EIATTR_PARAM_CBANK
	.align		4
        /*0068*/ 	.byte	0x04, 0x0a
        /*006a*/ 	.short	(.L_19 - .L_18)
	.align		4
.L_18:
        /*006c*/ 	.word	index@(.nv.constant0._Z11addInternalPKfS0_Pfi)
        /*0070*/ 	.short	0x0380
        /*0072*/ 	.short	0x001c


	//----- nvinfo : EIATTR_SW_WAR
	.align		4
.L_19:
        /*0074*/ 	.byte	0x04, 0x36
        /*0076*/ 	.short	(.L_21 - .L_20)
.L_20:
        /*0078*/ 	.word	0x00000008
.L_21:


//--------------------- .nv.callgraph             --------------------------
	.section	.nv.callgraph,"",@"SHT_CUDA_CALLGRAPH"
	.align	4
	.sectionentsize	8
	.align		4
        /*0000*/ 	.word	0x00000000
	.align		4
        /*0004*/ 	.word	0xffffffff
	.align		4
        /*0008*/ 	.word	0x00000000
	.align		4
        /*000c*/ 	.word	0xfffffffe
	.align		4
        /*0010*/ 	.word	0x00000000
	.align		4
        /*0014*/ 	.word	0xfffffffd
	.align		4
        /*0018*/ 	.word	0x00000000
	.align		4
        /*001c*/ 	.word	0xfffffffc


//--------------------- .text._Z11addInternalPKfS0_Pfi --------------------------
	.section	.text._Z11addInternalPKfS0_Pfi,"ax",@progbits
	.align	128
        .global         _Z11addInternalPKfS0_Pfi
        .type           _Z11addInternalPKfS0_Pfi,@function
        .size           _Z11addInternalPKfS0_Pfi,(.L_x_1 - _Z11addInternalPKfS0_Pfi)
        .other          _Z11addInternalPKfS0_Pfi,@"STO_CUDA_ENTRY STV_DEFAULT"
_Z11addInternalPKfS0_Pfi:
.text._Z11addInternalPKfS0_Pfi:
[----:B------:R-:W-:Y:S01]  /*0000*/  LDC R1, c[0x0][0x37c] ;  /* 0x0000df00ff017b82 */ /* 0x000fe20000000800 */
[----:B------:R-:W0:Y:S01]  /*0010*/  S2R R9, SR_TID.X ;  /* 0x0000000000097919 */ /* 0x000e220000002100 */
[----:B------:R-:W0:Y:S02]  /*0020*/  LDCU UR4, c[0x0][0x398] ;  /* 0x00007300ff0477ac */ /* 0x000e240008000800 */
[----:B0-----:R-:W-:-:S13]  /*0030*/  ISETP.GE.AND P0, PT, R9, UR4, PT ;  /* 0x0000000409007c0c */ /* 0x001fda000bf06270 */
[----:B------:R-:W-:Y:S05]  /*0040*/  @P0 EXIT ;  /* 0x000000000000094d */ /* 0x000fea0003800000 */
[----:B------:R-:W0:Y:S01]  /*0050*/  LDC.64 R2, c[0x0][0x380] ;  /* 0x0000e000ff027b82 */ /* 0x000e220000000a00 */
[----:B------:R-:W1:Y:S07]  /*0060*/  LDCU.64 UR4, c[0x0][0x358] ;  /* 0x00006b00ff0477ac */ /* 0x000e6e0008000a00 */
[----:B------:R-:W2:Y:S08]  /*0070*/  LDC.64 R4, c[0x0][0x388] ;  /* 0x0000e200ff047b82 */ /* 0x000eb00000000a00 */
[----:B------:R-:W3:Y:S01]  /*0080*/  LDC.64 R6, c[0x0][0x390] ;  /* 0x0000e400ff067b82 */ /* 0x000ee20000000a00 */
[----:B0-----:R-:W-:-:S06]  /*0090*/  IMAD.WIDE.U32 R2, R9, 0x4, R2 ;  /* 0x0000000409027825 */ /* 0x001fcc00078e0002 */
[----:B-1----:R-:W4:Y:S01]  /*00a0*/  LDG.E R2, desc[UR4][R2.64] ;  /* 0x0000000402027981 */ /* 0x002f22000c1e1900 */
[----:B--2---:R-:W-:-:S06]  /*00b0*/  IMAD.WIDE.U32 R4, R9, 0x4, R4 ;  /* 0x0000000409047825 */ /* 0x004fcc00078e0004 */
[----:B------:R-:W4:Y:S01]  /*00c0*/  LDG.E R5, desc[UR4][R4.64] ;  /* 0x0000000404057981 */ /* 0x000f22000c1e1900 */
[----:B---3--:R-:W-:-:S04]  /*00d0*/  IMAD.WIDE.U32 R6, R9, 0x4, R6 ;  /* 0x0000000409067825 */ /* 0x008fc800078e0006 */
[----:B----4-:R-:W-:-:S05]  /*00e0*/  FADD R9, R2, R5 ;  /* 0x0000000502097221 */ /* 0x010fca0000000000 */
[----:B------:R-:W-:Y:S01]  /*00f0*/  STG.E desc[UR4][R6.64], R9 ;  /* 0x0000000906007986 */ /* 0x000fe2000c101904 */
[----:B------:R-:W-:Y:S05]  /*0100*/  EXIT ;  /* 0x000000000000794d */ /* 0x000fea0003800000 */
.L_x_0:
[----:B------:R-:W-:-:S00]  /*0110*/  BRA `(.L_x_0) ;  /* 0xfffffffc00fc7947 */ /* 0x000fc0000383ffff */
[----:B------:R-:W-:-:S00]  /*0120*/  NOP ;  /* 0x0000000000007918 */ /* 0x000fc00000000000 */
        /* <DEDUP_REMOVED lines=13> */
.L_x_1:


//--------------------- .nv.shared.reserved.0     --------------------------
	.section	.nv.shared.reserved.0,"aw",@nobits
	.weak		__nv_reservedSMEM_offset_0_alias
	.size		__nv_reservedSMEM_offset_0_alias, 0, 64
	.other		__nv_reservedSMEM_offset_0_alias,@"STO_CUDA_RESERVED_SHARED STV_DEFAULT"
__nv_reservedSMEM_offset_0_alias:
	.zero		0
	.zero		64


//--------------------- .nv.constant0._Z11addInternalPKfS0_Pfi --------------------------
	.section	.nv.constant0._Z11addInternalPKfS0_Pfi,"a",@progbits
	.sectionflags	@""
	.align	4
.nv.constant0._Z11addInternalPKfS0_Pfi:
	.zero		924


//--------------------- SYMBOLS --------------------------

	.type		.nv.reservedSmem.offset0,@object
	.size		.nv.reservedSmem.offset0,0x4
